//
// Generated by NVIDIA NVVM Compiler
//
// Compiler Build ID: CL-36424714
// Cuda compilation tools, release 13.0, V13.0.88
// Based on NVVM 20.0.0
//

.version 9.0
.target sm_100
.address_size 64

	// .globl	_ZN6matmul11matmul_biasEPfS0_S0_S0_iii
// _ZZN6matmul11matmul_biasEPfS0_S0_S0_iiiE2Ks has been demoted
// _ZZN6matmul11matmul_biasEPfS0_S0_S0_iiiE2Is has been demoted

.visible .entry _ZN6matmul11matmul_biasEPfS0_S0_S0_iii(
	.param .u64 .ptr .align 1 _ZN6matmul11matmul_biasEPfS0_S0_S0_iii_param_0,
	.param .u64 .ptr .align 1 _ZN6matmul11matmul_biasEPfS0_S0_S0_iii_param_1,
	.param .u64 .ptr .align 1 _ZN6matmul11matmul_biasEPfS0_S0_S0_iii_param_2,
	.param .u64 .ptr .align 1 _ZN6matmul11matmul_biasEPfS0_S0_S0_iii_param_3,
	.param .u32 _ZN6matmul11matmul_biasEPfS0_S0_S0_iii_param_4,
	.param .u32 _ZN6matmul11matmul_biasEPfS0_S0_S0_iii_param_5,
	.param .u32 _ZN6matmul11matmul_biasEPfS0_S0_S0_iii_param_6
)
{
	.reg .pred 	%p<14>;
	.reg .b32 	%r<56>;
	.reg .b32 	%f<111>;
	.reg .b64 	%rd<23>;
	// demoted variable
	.shared .align 4 .b8 _ZZN6matmul11matmul_biasEPfS0_S0_S0_iiiE2Ks[256];
	// demoted variable
	.shared .align 4 .b8 _ZZN6matmul11matmul_biasEPfS0_S0_S0_iiiE2Is[256];
	ld.param.u64 	%rd7, [_ZN6matmul11matmul_biasEPfS0_S0_S0_iii_param_0];
	ld.param.u64 	%rd8, [_ZN6matmul11matmul_biasEPfS0_S0_S0_iii_param_1];
	ld.param.u32 	%r29, [_ZN6matmul11matmul_biasEPfS0_S0_S0_iii_param_4];
	ld.param.u32 	%r30, [_ZN6matmul11matmul_biasEPfS0_S0_S0_iii_param_5];
	ld.param.u32 	%r31, [_ZN6matmul11matmul_biasEPfS0_S0_S0_iii_param_6];
	cvta.to.global.u64 	%rd1, %rd8;
	cvta.to.global.u64 	%rd2, %rd7;
	mov.u32 	%r32, %ctaid.x;
	shl.b32 	%r33, %r32, 3;
	mov.u32 	%r1, %tid.y;
	add.s32 	%r2, %r33, %r1;
	mov.u32 	%r34, %ctaid.y;
	shl.b32 	%r35, %r34, 3;
	mov.u32 	%r3, %tid.x;
	add.s32 	%r4, %r35, %r3;
	setp.lt.s32 	%p1, %r30, 1;
	mov.f32 	%f110, 0f00000000;
	@%p1 bra 	$L__BB0_19;
	add.s32 	%r5, %r30, 7;
	shl.b32 	%r37, %r1, 5;
	mov.u32 	%r38, _ZZN6matmul11matmul_biasEPfS0_S0_S0_iiiE2Ks;
	add.s32 	%r6, %r38, %r37;
	shl.b32 	%r39, %r3, 2;
	add.s32 	%r7, %r6, %r39;
	mul.lo.s32 	%r8, %r30, %r2;
	mov.u32 	%r40, _ZZN6matmul11matmul_biasEPfS0_S0_S0_iiiE2Is;
	add.s32 	%r11, %r40, %r39;
	add.s32 	%r9, %r11, %r37;
	mul.lo.s32 	%r10, %r30, %r4;
	setp.lt.u32 	%p2, %r30, 9;
	mov.f32 	%f110, 0f00000000;
	mov.b32 	%r55, 0;
	@%p2 bra 	$L__BB0_13;
	shr.u32 	%r41, %r5, 3;
	and.b32  	%r42, %r41, 268435454;
	neg.s32 	%r54, %r42;
	add.s32 	%r52, %r1, %r10;
	add.s32 	%r50, %r3, %r8;
	mov.f32 	%f110, 0f00000000;
	mov.u32 	%r51, %r3;
	mov.u32 	%r53, %r1;
$L__BB0_3:
	setp.ge.s32 	%p3, %r51, %r30;
	mul.wide.s32 	%rd9, %r50, 4;
	add.s64 	%rd3, %rd2, %rd9;
	mov.f32 	%f102, 0f00000000;
	@%p3 bra 	$L__BB0_5;
	ld.global.f32 	%f102, [%rd3];
$L__BB0_5:
	st.shared.f32 	[%r7], %f102;
	setp.ge.s32 	%p4, %r53, %r30;
	mul.wide.s32 	%rd10, %r52, 4;
	add.s64 	%rd4, %rd1, %rd10;
	mov.f32 	%f103, 0f00000000;
	@%p4 bra 	$L__BB0_7;
	ld.global.f32 	%f103, [%rd4];
$L__BB0_7:
	st.shared.f32 	[%r9], %f103;
	bar.sync 	0;
	ld.shared.f32 	%f27, [%r6];
	ld.shared.f32 	%f28, [%r11];
	fma.rn.f32 	%f29, %f27, %f28, %f110;
	ld.shared.f32 	%f30, [%r6+4];
	ld.shared.f32 	%f31, [%r11+32];
	fma.rn.f32 	%f32, %f30, %f31, %f29;
	ld.shared.f32 	%f33, [%r6+8];
	ld.shared.f32 	%f34, [%r11+64];
	fma.rn.f32 	%f35, %f33, %f34, %f32;
	ld.shared.f32 	%f36, [%r6+12];
	ld.shared.f32 	%f37, [%r11+96];
	fma.rn.f32 	%f38, %f36, %f37, %f35;
	ld.shared.f32 	%f39, [%r6+16];
	ld.shared.f32 	%f40, [%r11+128];
	fma.rn.f32 	%f41, %f39, %f40, %f38;
	ld.shared.f32 	%f42, [%r6+20];
	ld.shared.f32 	%f43, [%r11+160];
	fma.rn.f32 	%f44, %f42, %f43, %f41;
	ld.shared.f32 	%f45, [%r6+24];
	ld.shared.f32 	%f46, [%r11+192];
	fma.rn.f32 	%f47, %f45, %f46, %f44;
	ld.shared.f32 	%f48, [%r6+28];
	ld.shared.f32 	%f49, [%r11+224];
	fma.rn.f32 	%f6, %f48, %f49, %f47;
	bar.sync 	0;
	add.s32 	%r43, %r51, 8;
	setp.ge.s32 	%p5, %r43, %r30;
	mov.f32 	%f104, 0f00000000;
	@%p5 bra 	$L__BB0_9;
	ld.global.f32 	%f104, [%rd3+32];
$L__BB0_9:
	st.shared.f32 	[%r7], %f104;
	add.s32 	%r44, %r53, 8;
	setp.ge.s32 	%p6, %r44, %r30;
	mov.f32 	%f105, 0f00000000;
	@%p6 bra 	$L__BB0_11;
	ld.global.f32 	%f105, [%rd4+32];
$L__BB0_11:
	st.shared.f32 	[%r9], %f105;
	bar.sync 	0;
	ld.shared.f32 	%f51, [%r6];
	ld.shared.f32 	%f52, [%r11];
	fma.rn.f32 	%f53, %f51, %f52, %f6;
	ld.shared.f32 	%f54, [%r6+4];
	ld.shared.f32 	%f55, [%r11+32];
	fma.rn.f32 	%f56, %f54, %f55, %f53;
	ld.shared.f32 	%f57, [%r6+8];
	ld.shared.f32 	%f58, [%r11+64];
	fma.rn.f32 	%f59, %f57, %f58, %f56;
	ld.shared.f32 	%f60, [%r6+12];
	ld.shared.f32 	%f61, [%r11+96];
	fma.rn.f32 	%f62, %f60, %f61, %f59;
	ld.shared.f32 	%f63, [%r6+16];
	ld.shared.f32 	%f64, [%r11+128];
	fma.rn.f32 	%f65, %f63, %f64, %f62;
	ld.shared.f32 	%f66, [%r6+20];
	ld.shared.f32 	%f67, [%r11+160];
	fma.rn.f32 	%f68, %f66, %f67, %f65;
	ld.shared.f32 	%f69, [%r6+24];
	ld.shared.f32 	%f70, [%r11+192];
	fma.rn.f32 	%f71, %f69, %f70, %f68;
	ld.shared.f32 	%f72, [%r6+28];
	ld.shared.f32 	%f73, [%r11+224];
	fma.rn.f32 	%f110, %f72, %f73, %f71;
	bar.sync 	0;
	add.s32 	%r54, %r54, 2;
	add.s32 	%r53, %r53, 16;
	add.s32 	%r52, %r52, 16;
	add.s32 	%r51, %r51, 16;
	add.s32 	%r50, %r50, 16;
	setp.ne.s32 	%p7, %r54, 0;
	@%p7 bra 	$L__BB0_3;
	and.b32  	%r55, %r5, 2147483632;
$L__BB0_13:
	and.b32  	%r45, %r5, 8;
	setp.eq.s32 	%p8, %r45, 0;
	@%p8 bra 	$L__BB0_19;
	add.s32 	%r27, %r55, %r3;
	setp.ge.s32 	%p9, %r27, %r30;
	mov.f32 	%f108, 0f00000000;
	@%p9 bra 	$L__BB0_16;
	add.s32 	%r46, %r27, %r8;
	mul.wide.s32 	%rd11, %r46, 4;
	add.s64 	%rd12, %rd2, %rd11;
	ld.global.f32 	%f108, [%rd12];
$L__BB0_16:
	st.shared.f32 	[%r7], %f108;
	add.s32 	%r28, %r55, %r1;
	setp.ge.s32 	%p10, %r28, %r30;
	mov.f32 	%f109, 0f00000000;
	@%p10 bra 	$L__BB0_18;
	add.s32 	%r47, %r28, %r10;
	mul.wide.s32 	%rd13, %r47, 4;
	add.s64 	%rd14, %rd1, %rd13;
	ld.global.f32 	%f109, [%rd14];
$L__BB0_18:
	st.shared.f32 	[%r9], %f109;
	bar.sync 	0;
	ld.shared.f32 	%f76, [%r6];
	ld.shared.f32 	%f77, [%r11];
	fma.rn.f32 	%f78, %f76, %f77, %f110;
	ld.shared.f32 	%f79, [%r6+4];
	ld.shared.f32 	%f80, [%r11+32];
	fma.rn.f32 	%f81, %f79, %f80, %f78;
	ld.shared.f32 	%f82, [%r6+8];
	ld.shared.f32 	%f83, [%r11+64];
	fma.rn.f32 	%f84, %f82, %f83, %f81;
	ld.shared.f32 	%f85, [%r6+12];
	ld.shared.f32 	%f86, [%r11+96];
	fma.rn.f32 	%f87, %f85, %f86, %f84;
	ld.shared.f32 	%f88, [%r6+16];
	ld.shared.f32 	%f89, [%r11+128];
	fma.rn.f32 	%f90, %f88, %f89, %f87;
	ld.shared.f32 	%f91, [%r6+20];
	ld.shared.f32 	%f92, [%r11+160];
	fma.rn.f32 	%f93, %f91, %f92, %f90;
	ld.shared.f32 	%f94, [%r6+24];
	ld.shared.f32 	%f95, [%r11+192];
	fma.rn.f32 	%f96, %f94, %f95, %f93;
	ld.shared.f32 	%f97, [%r6+28];
	ld.shared.f32 	%f98, [%r11+224];
	fma.rn.f32 	%f110, %f97, %f98, %f96;
	bar.sync 	0;
$L__BB0_19:
	setp.ge.s32 	%p11, %r2, %r29;
	setp.ge.s32 	%p12, %r4, %r31;
	or.pred  	%p13, %p11, %p12;
	@%p13 bra 	$L__BB0_21;
	ld.param.u64 	%rd22, [_ZN6matmul11matmul_biasEPfS0_S0_S0_iii_param_3];
	ld.param.u64 	%rd21, [_ZN6matmul11matmul_biasEPfS0_S0_S0_iii_param_2];
	mad.lo.s32 	%r49, %r31, %r2, %r4;
	cvta.to.global.u64 	%rd15, %rd21;
	mul.wide.u32 	%rd16, %r4, 4;
	add.s64 	%rd17, %rd15, %rd16;
	ld.global.f32 	%f99, [%rd17];
	add.f32 	%f100, %f110, %f99;
	cvta.to.global.u64 	%rd18, %rd22;
	mul.wide.s32 	%rd19, %r49, 4;
	add.s64 	%rd20, %rd18, %rd19;
	st.global.f32 	[%rd20], %f100;
$L__BB0_21:
	ret;

}


// ===== COMPILED SASS (sm_100) =====

	.target	sm_100

	.elftype	@"ET_EXEC"


//--------------------- .note.nv.tkinfo           --------------------------
	.section	.note.nv.tkinfo,"",@"SHT_NOTE"
	.sectionflags	@"SHF_NOTE_NV_TKINFO"
	.tkinfo
        /*0018*/ 	.word	0x00000002
        /*0030*/ 	.string	""
        /*0030*/ 	.string	"ptxas"
        /*0030*/ 	.string	"Cuda compilation tools, release 13.0, V13.0.88"
        /*0030*/ 	.string	"Build cuda_13.0.r13.0/compiler.36424714_0"
        /*0030*/ 	.string	"-arch sm_100 -m 64 "



//--------------------- .note.nv.cuinfo           --------------------------
	.section	.note.nv.cuinfo,"",@"SHT_NOTE"
	.sectionflags	@"SHF_NOTE_NV_CUINFO"
        /*0018*/ 	.short	0x0002
        /*001a*/ 	.short	0x0064
        /*001c*/ 	.short	0x0082
	.zero		2


//--------------------- .nv.info                  --------------------------
	.section	.nv.info,"",@"SHT_CUDA_INFO"
	.align	4


	//----- nvinfo : EIATTR_REGCOUNT
	.align		4
        /*0000*/ 	.byte	0x04, 0x2f
        /*0002*/ 	.short	(.L_1 - .L_0)
	.align		4
.L_0:
        /*0004*/ 	.word	index@(_ZN6matmul11matmul_biasEPfS0_S0_S0_iii)
        /*0008*/ 	.word	0x00000020


	//----- nvinfo : EIATTR_FRAME_SIZE
	.align		4
.L_1:
        /*000c*/ 	.byte	0x04, 0x11
        /*000e*/ 	.short	(.L_3 - .L_2)
	.align		4
.L_2:
        /*0010*/ 	.word	index@(_ZN6matmul11matmul_biasEPfS0_S0_S0_iii)
        /*0014*/ 	.word	0x00000000


	//----- nvinfo : EIATTR_MIN_STACK_SIZE
	.align		4
.L_3:
        /*0018*/ 	.byte	0x04, 0x12
        /*001a*/ 	.short	(.L_5 - .L_4)
	.align		4
.L_4:
        /*001c*/ 	.word	index@(_ZN6matmul11matmul_biasEPfS0_S0_S0_iii)
        /*0020*/ 	.word	0x00000000
.L_5:


//--------------------- .nv.compat                --------------------------
	.section	.nv.compat,"",@"SHT_CUDA_COMPAT_INFO"
	.align	4
        /*0000*/ 	.byte	0x02, 0x09, 0x00, 0x00, 0x02, 0x02, 0x01, 0x00, 0x02, 0x05, 0x05, 0x00, 0x03, 0x07, 0x01, 0x01
        /*0010*/ 	.byte	0x02, 0x03, 0x00, 0x00, 0x02, 0x06, 0x01, 0x00, 0x04, 0x0b, 0x08, 0x00, 0x09, 0x00, 0x00, 0x00
        /*0020*/ 	.byte	0x00, 0x00, 0x00, 0x00


//--------------------- .nv.info._ZN6matmul11matmul_biasEPfS0_S0_S0_iii --------------------------
	.section	.nv.info._ZN6matmul11matmul_biasEPfS0_S0_S0_iii,"",@"SHT_CUDA_INFO"
	.sectionflags	@""
	.align	4


	//----- nvinfo : EIATTR_CUDA_API_VERSION
	.align		4
        /*0000*/ 	.byte	0x04, 0x37
        /*0002*/ 	.short	(.L_7 - .L_6)
.L_6:
        /*0004*/ 	.word	0x00000082


	//----- nvinfo : EIATTR_KPARAM_INFO
	.align		4
.L_7:
        /*0008*/ 	.byte	0x04, 0x17
        /*000a*/ 	.short	(.L_9 - .L_8)
.L_8:
        /*000c*/ 	.word	0x00000000
        /*0010*/ 	.short	0x0006
        /*0012*/ 	.short	0x0028
        /*0014*/ 	.byte	0x00, 0xf0, 0x11, 0x00


	//----- nvinfo : EIATTR_KPARAM_INFO
	.align		4
.L_9:
        /*0018*/ 	.byte	0x04, 0x17
        /*001a*/ 	.short	(.L_11 - .L_10)
.L_10:
        /*001c*/ 	.word	0x00000000
        /*0020*/ 	.short	0x0005
        /*0022*/ 	.short	0x0024
        /*0024*/ 	.byte	0x00, 0xf0, 0x11, 0x00


	//----- nvinfo : EIATTR_KPARAM_INFO
	.align		4
.L_11:
        /*0028*/ 	.byte	0x04, 0x17
        /*002a*/ 	.short	(.L_13 - .L_12)
.L_12:
        /*002c*/ 	.word	0x00000000
        /*0030*/ 	.short	0x0004
        /*0032*/ 	.short	0x0020
        /*0034*/ 	.byte	0x00, 0xf0, 0x11, 0x00


	//----- nvinfo : EIATTR_KPARAM_INFO
	.align		4
.L_13:
        /*0038*/ 	.byte	0x04, 0x17
        /*003a*/ 	.short	(.L_15 - .L_14)
.L_14:
        /*003c*/ 	.word	0x00000000
        /*0040*/ 	.short	0x0003
        /*0042*/ 	.short	0x0018
        /*0044*/ 	.byte	0x00, 0xf5, 0x21, 0x00


	//----- nvinfo : EIATTR_KPARAM_INFO
	.align		4
.L_15:
        /*0048*/ 	.byte	0x04, 0x17
        /*004a*/ 	.short	(.L_17 - .L_16)
.L_16:
        /*004c*/ 	.word	0x00000000
        /*0050*/ 	.short	0x0002
        /*0052*/ 	.short	0x0010
        /*0054*/ 	.byte	0x00, 0xf5, 0x21, 0x00


	//----- nvinfo : EIATTR_KPARAM_INFO
	.align		4
.L_17:
        /*0058*/ 	.byte	0x04, 0x17
        /*005a*/ 	.short	(.L_19 - .L_18)
.L_18:
        /*005c*/ 	.word	0x00000000
        /*0060*/ 	.short	0x0001
        /*0062*/ 	.short	0x0008
        /*0064*/ 	.byte	0x00, 0xf5, 0x21, 0x00


	//----- nvinfo : EIATTR_KPARAM_INFO
	.align		4
.L_19:
        /*0068*/ 	.byte	0x04, 0x17
        /*006a*/ 	.short	(.L_21 - .L_20)
.L_20:
        /*006c*/ 	.word	0x00000000
        /*0070*/ 	.short	0x0000
        /*0072*/ 	.short	0x0000
        /*0074*/ 	.byte	0x00, 0xf5, 0x21, 0x00


	//----- nvinfo : EIATTR_SPARSE_MMA_MASK
	.align		4
.L_21:
        /*0078*/ 	.byte	0x03, 0x50
        /*007a*/ 	.short	0x0000


	//----- nvinfo : EIATTR_MAXREG_COUNT
	.align		4
        /*007c*/ 	.byte	0x03, 0x1b
        /*007e*/ 	.short	0x00ff


	//----- nvinfo : EIATTR_NUM_BARRIERS
	.align		4
        /*0080*/ 	.byte	0x02, 0x4c
        /*0082*/ 	.byte	0x01
	.zero		1


	//----- nvinfo : EIATTR_MERCURY_ISA_VERSION
	.align		4
        /*0084*/ 	.byte	0x03, 0x5f
        /*0086*/ 	.short	0x0101


	//----- nvinfo : EIATTR_VRC_CTA_INIT_COUNT
	.align		4
        /*0088*/ 	.byte	0x02, 0x4a
	.zero		1
	.zero		1


	//----- nvinfo : EIATTR_EXIT_INSTR_OFFSETS
	.align		4
        /*008c*/ 	.byte	0x04, 0x1c
        /*008e*/ 	.short	(.L_23 - .L_22)


	//   ....[0]....
.L_22:
        /*0090*/ 	.word	0x00000940


	//   ....[1]....
        /*0094*/ 	.word	0x000009d0


	//----- nvinfo : EIATTR_CBANK_PARAM_SIZE
	.align		4
.L_23:
        /*0098*/ 	.byte	0x03, 0x19
        /*009a*/ 	.short	0x002c


	//----- nvinfo : EIATTR_PARAM_CBANK
	.align		4
        /*009c*/ 	.byte	0x04, 0x0a
        /*009e*/ 	.short	(.L_25 - .L_24)
	.align		4
.L_24:
        /*00a0*/ 	.word	index@(.nv.constant0._ZN6matmul11matmul_biasEPfS0_S0_S0_iii)
        /*00a4*/ 	.short	0x0380
        /*00a6*/ 	.short	0x002c


	//----- nvinfo : EIATTR_SW_WAR
	.align		4
.L_25:
        /*00a8*/ 	.byte	0x04, 0x36
        /*00aa*/ 	.short	(.L_27 - .L_26)
.L_26:
        /*00ac*/ 	.word	0x00000008
.L_27:


//--------------------- .nv.callgraph             --------------------------
	.section	.nv.callgraph,"",@"SHT_CUDA_CALLGRAPH"
	.align	4
	.sectionentsize	8
	.align		4
        /*0000*/ 	.word	0x00000000
	.align		4
        /*0004*/ 	.word	0xffffffff
	.align		4
        /*0008*/ 	.word	0x00000000
	.align		4
        /*000c*/ 	.word	0xfffffffe
	.align		4
        /*0010*/ 	.word	0x00000000
	.align		4
        /*0014*/ 	.word	0xfffffffd
	.align		4
        /*0018*/ 	.word	0x00000000
	.align		4
        /*001c*/ 	.word	0xfffffffc


//--------------------- .text._ZN6matmul11matmul_biasEPfS0_S0_S0_iii --------------------------
	.section	.text._ZN6matmul11matmul_biasEPfS0_S0_S0_iii,"ax",@progbits
	.align	128
        .global         _ZN6matmul11matmul_biasEPfS0_S0_S0_iii
        .type           _ZN6matmul11matmul_biasEPfS0_S0_S0_iii,@function
        .size           _ZN6matmul11matmul_biasEPfS0_S0_S0_iii,(.L_x_4 - _ZN6matmul11matmul_biasEPfS0_S0_S0_iii)
        .other          _ZN6matmul11matmul_biasEPfS0_S0_S0_iii,@"STO_CUDA_ENTRY STV_DEFAULT"
_ZN6matmul11matmul_biasEPfS0_S0_S0_iii:
.text._ZN6matmul11matmul_biasEPfS0_S0_S0_iii:
[----:B------:R-:W-:Y:S01]  /*0000*/  LDC R1, c[0x0][0x37c] ;  /* 0x0000df00ff017b82 */ /* 0x000fe20000000800 */
[----:B------:R-:W0:Y:S01]  /*0010*/  S2R R3, SR_CTAID.X ;  /* 0x0000000000037919 */ /* 0x000e220000002500 */
[----:B------:R-:W1:Y:S01]  /*0020*/  LDCU UR7, c[0x0][0x3a4] ;  /* 0x00007480ff0777ac */ /* 0x000e620008000800 */
[----:B------:R-:W-:Y:S01]  /*0030*/  HFMA2 R15, -RZ, RZ, 0, 0 ;  /* 0x00000000ff0f7431 */ /* 0x000fe200000001ff */
[----:B------:R-:W0:Y:S01]  /*0040*/  S2R R16, SR_TID.Y ;  /* 0x0000000000107919 */ /* 0x000e220000002200 */
[----:B------:R-:W2:Y:S01]  /*0050*/  LDCU.64 UR8, c[0x0][0x358] ;  /* 0x00006b00ff0877ac */ /* 0x000ea20008000a00 */
[----:B------:R-:W3:Y:S01]  /*0060*/  S2R R0, SR_CTAID.Y ;  /* 0x0000000000007919 */ /* 0x000ee20000002600 */
[----:B------:R-:W3:Y:S01]  /*0070*/  S2R R7, SR_TID.X ;  /* 0x0000000000077919 */ /* 0x000ee20000002100 */
[----:B-1----:R-:W-:Y:S01]  /*0080*/  UISETP.GE.AND UP0, UPT, UR7, 0x1, UPT ;  /* 0x000000010700788c */ /* 0x002fe2000bf06270 */
[----:B0-----:R-:W-:Y:S02]  /*0090*/  LEA R6, R3, R16, 0x3 ;  /* 0x0000001003067211 */ /* 0x001fe400078e18ff */
[----:B---3--:R-:W-:-:S06]  /*00a0*/  LEA R5, R0, R7, 0x3 ;  /* 0x0000000700057211 */ /* 0x008fcc00078e18ff */
[----:B--2---:R-:W-:Y:S05]  /*00b0*/  BRA.U !UP0, `(.L_x_0) ;  /* 0x0000000908107547 */ /* 0x004fea000b800000 */
[----:B------:R-:W0:Y:S01]  /*00c0*/  S2UR UR6, SR_CgaCtaId ;  /* 0x00000000000679c3 */ /* 0x000e220000008800 */
[----:B------:R-:W-:Y:S01]  /*00d0*/  UMOV UR4, 0x400 ;  /* 0x0000040000047882 */ /* 0x000fe20000000000 */
[----:B------:R-:W-:Y:S01]  /*00e0*/  UISETP.GE.U32.AND UP0, UPT, UR7, 0x9, UPT ;  /* 0x000000090700788c */ /* 0x000fe2000bf06070 */
[----:B------:R-:W-:Y:S01]  /*00f0*/  MOV R15, RZ ;  /* 0x000000ff000f7202 */ /* 0x000fe20000000f00 */
[----:B------:R-:W-:Y:S02]  /*0100*/  UIADD3 UR5, UPT, UPT, UR4, 0x100, URZ ;  /* 0x0000010004057890 */ /* 0x000fe4000fffe0ff */
[----:B0-----:R-:W-:Y:S02]  /*0110*/  ULEA UR4, UR6, UR4, 0x18 ;  /* 0x0000000406047291 */ /* 0x001fe4000f8ec0ff */
[----:B------:R-:W-:Y:S02]  /*0120*/  ULEA UR5, UR6, UR5, 0x18 ;  /* 0x0000000506057291 */ /* 0x000fe4000f8ec0ff */
[----:B------:R-:W-:-:S02]  /*0130*/  UIADD3 UR6, UPT, UPT, UR7, 0x7, URZ ;  /* 0x0000000707067890 */ /* 0x000fc4000fffe0ff */
[C---:B------:R-:W-:Y:S01]  /*0140*/  LEA R4, R16.reuse, UR4, 0x5 ;  /* 0x0000000410047c11 */ /* 0x040fe2000f8e28ff */
[----:B------:R-:W-:Y:S01]  /*0150*/  UMOV UR4, URZ ;  /* 0x000000ff00047c82 */ /* 0x000fe20008000000 */
[C---:B------:R-:W-:Y:S02]  /*0160*/  LEA R3, R7.reuse, UR5, 0x2 ;  /* 0x0000000507037c11 */ /* 0x040fe4000f8e10ff */
[----:B------:R-:W-:Y:S02]  /*0170*/  LEA R2, R7, R4, 0x2 ;  /* 0x0000000407027211 */ /* 0x000fe400078e10ff */
[----:B------:R-:W-:Y:S01]  /*0180*/  LEA R0, R16, R3, 0x5 ;  /* 0x0000000310007211 */ /* 0x000fe200078e28ff */
[----:B------:R-:W-:Y:S06]  /*0190*/  BRA.U !UP0, `(.L_x_1) ;  /* 0x0000000508407547 */ /* 0x000fec000b800000 */
[----:B------:R-:W0:Y:S01]  /*01a0*/  LDC.64 R24, c[0x0][0x380] ;  /* 0x0000e000ff187b82 */ /* 0x000e220000000a00 */
[----:B------:R-:W-:Y:S01]  /*01b0*/  USHF.R.U32.HI UR4, URZ, 0x3, UR6 ;  /* 0x00000003ff047899 */ /* 0x000fe20008011606 */
[----:B------:R-:W-:Y:S01]  /*01c0*/  IMAD R17, R5, UR7, R16 ;  /* 0x0000000705117c24 */ /* 0x000fe2000f8e0210 */
[----:B------:R-:W-:Y:S01]  /*01d0*/  MOV R15, RZ ;  /* 0x000000ff000f7202 */ /* 0x000fe20000000f00 */
[----:B------:R-:W-:Y:S01]  /*01e0*/  IMAD R18, R6, UR7, R7 ;  /* 0x0000000706127c24 */ /* 0x000fe2000f8e0207 */
[----:B------:R-:W-:Y:S01]  /*01f0*/  ULOP3.LUT UR4, UR4, 0xffffffe, URZ, 0xc0, !UPT ;  /* 0x0ffffffe04047892 */ /* 0x000fe2000f8ec0ff */
[----:B------:R-:W-:Y:S01]  /*0200*/  MOV R19, R7 ;  /* 0x0000000700137202 */ /* 0x000fe20000000f00 */
[----:B------:R-:W1:Y:S01]  /*0210*/  LDCU UR5, c[0x0][0x3a4] ;  /* 0x00007480ff0577ac */ /* 0x000e620008000800 */
[----:B------:R-:W2:Y:S01]  /*0220*/  LDC.64 R22, c[0x0][0x388] ;  /* 0x0000e200ff167b82 */ /* 0x000ea20000000a00 */
[----:B------:R-:W-:Y:S01]  /*0230*/  MOV R20, R16 ;  /* 0x0000001000147202 */ /* 0x000fe20000000f00 */
[----:B------:R-:W-:-:S12]  /*0240*/  UIADD3 UR4, UPT, UPT, -UR4, URZ, URZ ;  /* 0x000000ff04047290 */ /* 0x000fd8000fffe1ff */
.L_x_2:
[----:B-1----:R-:W-:Y:S01]  /*0250*/  UMOV UR7, UR5 ;  /* 0x0000000500077c82 */ /* 0x002fe20008000000 */
[----:B------:R-:W-:Y:S01]  /*0260*/  HFMA2 R13, -RZ, RZ, 0, 0 ;  /* 0x00000000ff0d7431 */ /* 0x000fe200000001ff */
[----:B------:R-:W-:Y:S01]  /*0270*/  ISETP.GE.AND P0, PT, R19, UR7, PT ;  /* 0x0000000713007c0c */ /* 0x000fe2000bf06270 */
[----:B0-----:R-:W-:Y:S01]  /*0280*/  IMAD.WIDE R28, R18, 0x4, R24 ;  /* 0x00000004121c7825 */ /* 0x001fe200078e0218 */
[----:B------:R-:W-:Y:S02]  /*0290*/  ISETP.GE.AND P1, PT, R20, UR7, PT ;  /* 0x0000000714007c0c */ /* 0x000fe4000bf26270 */
[----:B------:R-:W-:Y:S01]  /*02a0*/  MOV R21, RZ ;  /* 0x000000ff00157202 */ /* 0x000fe20000000f00 */
[----:B--2---:R-:W-:-:S08]  /*02b0*/  IMAD.WIDE R26, R17, 0x4, R22 ;  /* 0x00000004111a7825 */ /* 0x004fd000078e0216 */
[----:B------:R-:W2:Y:S04]  /*02c0*/  @!P0 LDG.E R13, desc[UR8][R28.64] ;  /* 0x000000081c0d8981 */ /* 0x000ea8000c1e1900 */
[----:B------:R-:W3:Y:S04]  /*02d0*/  @!P1 LDG.E R21, desc[UR8][R26.64] ;  /* 0x000000081a159981 */ /* 0x000ee8000c1e1900 */
[----:B--2---:R-:W-:Y:S04]  /*02e0*/  STS [R2], R13 ;  /* 0x0000000d02007388 */ /* 0x004fe80000000800 */
[----:B---3--:R-:W-:Y:S01]  /*02f0*/  STS [R0], R21 ;  /* 0x0000001500007388 */ /* 0x008fe20000000800 */
[----:B------:R-:W-:Y:S06]  /*0300*/  BAR.SYNC.DEFER_BLOCKING 0x0 ;  /* 0x0000000000007b1d */ /* 0x000fec0000010000 */
[----:B------:R-:W-:Y:S04]  /*0310*/  LDS R12, [R3] ;  /* 0x00000000030c7984 */ /* 0x000fe80000000800 */
[----:B------:R-:W0:Y:S02]  /*0320*/  LDS.128 R8, [R4] ;  /* 0x0000000004087984 */ /* 0x000e240000000c00 */
[----:B0-----:R-:W-:-:S02]  /*0330*/  FFMA R8, R8, R12, R15 ;  /* 0x0000000c08087223 */ /* 0x001fc4000000000f */
[----:B------:R-:W0:Y:S02]  /*0340*/  LDS R15, [R3+0x20] ;  /* 0x00002000030f7984 */ /* 0x000e240000000800 */
[----:B0-----:R-:W-:Y:S02]  /*0350*/  FFMA R9, R15, R9, R8 ;  /* 0x000000090f097223 */ /* 0x001fe40000000008 */
[----:B------:R-:W0:Y:S04]  /*0360*/  LDS R8, [R3+0x40] ;  /* 0x0000400003087984 */ /* 0x000e280000000800 */
[----:B------:R-:W1:Y:S01]  /*0370*/  LDS R15, [R3+0x60] ;  /* 0x00006000030f7984 */ /* 0x000e620000000800 */
[----:B0-----:R-:W-:-:S03]  /*0380*/  FFMA R8, R8, R10, R9 ;  /* 0x0000000a08087223 */ /* 0x001fc60000000009 */
[----:B------:R-:W-:Y:S01]  /*0390*/  LDS R9, [R3+0x80] ;  /* 0x0000800003097984 */ /* 0x000fe20000000800 */
[----:B-1----:R-:W-:Y:S01]  /*03a0*/  FFMA R11, R15, R11, R8 ;  /* 0x0000000b0f0b7223 */ /* 0x002fe20000000008 */
[----:B------:R-:W-:Y:S02]  /*03b0*/  IADD3 R8, PT, PT, R19, 0x8, RZ ;  /* 0x0000000813087810 */ /* 0x000fe40007ffe0ff */
[----:B------:R-:W0:Y:S02]  /*03c0*/  LDS.128 R12, [R4+0x10] ;  /* 0x00001000040c7984 */ /* 0x000e240000000c00 */
[----:B------:R-:W-:Y:S02]  /*03d0*/  ISETP.GE.AND P0, PT, R8, UR7, PT ;  /* 0x0000000708007c0c */ /* 0x000fe4000bf06270 */
[----:B------:R-:W-:Y:S01]  /*03e0*/  LDS R8, [R3+0xc0] ;  /* 0x0000c00003087984 */ /* 0x000fe20000000800 */
[----:B0-----:R-:W-:Y:S01]  /*03f0*/  FFMA R12, R12, R9, R11 ;  /* 0x000000090c0c7223 */ /* 0x001fe2000000000b */
[----:B------:R-:W-:-:S02]  /*0400*/  HFMA2 R11, -RZ, RZ, 0, 0 ;  /* 0x00000000ff0b7431 */ /* 0x000fc400000001ff */
[----:B------:R-:W0:Y:S01]  /*0410*/  LDS R9, [R3+0xa0] ;  /* 0x0000a00003097984 */ /* 0x000e220000000800 */
[----:B------:R-:W-:Y:S01]  /*0420*/  IADD3 R10, PT, PT, R20, 0x8, RZ ;  /* 0x00000008140a7810 */ /* 0x000fe20007ffe0ff */
[----:B0-----:R-:W-:Y:S02]  /*0430*/  FFMA R9, R9, R13, R12 ;  /* 0x0000000d09097223 */ /* 0x001fe4000000000c */
[----:B------:R-:W0:Y:S01]  /*0440*/  LDS R12, [R3+0xe0] ;  /* 0x0000e000030c7984 */ /* 0x000e220000000800 */
[----:B------:R-:W-:Y:S01]  /*0450*/  BAR.SYNC.DEFER_BLOCKING 0x0 ;  /* 0x0000000000007b1d */ /* 0x000fe20000010000 */
[----:B------:R-:W-:-:S05]  /*0460*/  MOV R13, RZ ;  /* 0x000000ff000d7202 */ /* 0x000fca0000000f00 */
[----:B------:R-:W2:Y:S01]  /*0470*/  @!P0 LDG.E R11, desc[UR8][R28.64+0x20] ;  /* 0x000020081c0b8981 */ /* 0x000ea2000c1e1900 */
[----:B------:R-:W-:-:S13]  /*0480*/  ISETP.GE.AND P0, PT, R10, UR7, PT ;  /* 0x000000070a007c0c */ /* 0x000fda000bf06270 */
[----:B------:R-:W3:Y:S01]  /*0490*/  @!P0 LDG.E R13, desc[UR8][R26.64+0x20] ;  /* 0x000020081a0d8981 */ /* 0x000ee2000c1e1900 */
[----:B------:R-:W-:Y:S01]  /*04a0*/  FFMA R21, R8, R14, R9 ;  /* 0x0000000e08157223 */ /* 0x000fe20000000009 */
[----:B------:R-:W-:Y:S01]  /*04b0*/  UIADD3 UR4, UPT, UPT, UR4, 0x2, URZ ;  /* 0x0000000204047890 */ /* 0x000fe2000fffe0ff */
[----:B------:R-:W-:Y:S02]  /*04c0*/  IADD3 R17, PT, PT, R17, 0x10, RZ ;  /* 0x0000001011117810 */ /* 0x000fe40007ffe0ff */
[----:B0-----:R-:W-:Y:S01]  /*04d0*/  FFMA R15, R12, R15, R21 ;  /* 0x0000000f0c0f7223 */ /* 0x001fe20000000015 */
[----:B------:R-:W-:Y:S01]  /*04e0*/  UISETP.NE.AND UP0, UPT, UR4, URZ, UPT ;  /* 0x000000ff0400728c */ /* 0x000fe2000bf05270 */
[----:B------:R-:W-:Y:S02]  /*04f0*/  IADD3 R18, PT, PT, R18, 0x10, RZ ;  /* 0x0000001012127810 */ /* 0x000fe40007ffe0ff */
[----:B------:R-:W-:Y:S02]  /*0500*/  IADD3 R20, PT, PT, R20, 0x10, RZ ;  /* 0x0000001014147810 */ /* 0x000fe40007ffe0ff */
[----:B------:R-:W-:Y:S01]  /*0510*/  IADD3 R19, PT, PT, R19, 0x10, RZ ;  /* 0x0000001013137810 */ /* 0x000fe20007ffe0ff */
[----:B--2---:R-:W-:Y:S04]  /*0520*/  STS [R2], R11 ;  /* 0x0000000b02007388 */ /* 0x004fe80000000800 */
[----:B---3--:R-:W-:Y:S01]  /*0530*/  STS [R0], R13 ;  /* 0x0000000d00007388 */ /* 0x008fe20000000800 */
[----:B------:R-:W-:Y:S06]  /*0540*/  BAR.SYNC.DEFER_BLOCKING 0x0 ;  /* 0x0000000000007b1d */ /* 0x000fec0000010000 */
[----:B------:R-:W-:Y:S04]  /*0550*/  LDS R13, [R3] ;  /* 0x00000000030d7984 */ /* 0x000fe80000000800 */
[----:B------:R-:W0:Y:S04]  /*0560*/  LDS.128 R8, [R4] ;  /* 0x0000000004087984 */ /* 0x000e280000000c00 */
[----:B------:R-:W1:Y:S04]  /*0570*/  LDS R29, [R3+0x20] ;  /* 0x00002000031d7984 */ /* 0x000e680000000800 */
[----:B------:R-:W2:Y:S04]  /*0580*/  LDS R21, [R3+0x40] ;  /* 0x0000400003157984 */ /* 0x000ea80000000800 */
[----:B------:R-:W3:Y:S04]  /*0590*/  LDS R28, [R3+0x60] ;  /* 0x00006000031c7984 */ /* 0x000ee80000000800 */
[----:B------:R-:W-:Y:S01]  /*05a0*/  LDS R27, [R3+0xa0] ;  /* 0x0000a000031b7984 */ /* 0x000fe20000000800 */
[----:B0-----:R-:W-:-:S03]  /*05b0*/  FFMA R8, R8, R13, R15 ;  /* 0x0000000d08087223 */ /* 0x001fc6000000000f */
[----:B------:R-:W-:Y:S01]  /*05c0*/  LDS.128 R12, [R4+0x10] ;  /* 0x00001000040c7984 */ /* 0x000fe20000000c00 */
[----:B-1----:R-:W-:-:S03]  /*05d0*/  FFMA R8, R29, R9, R8 ;  /* 0x000000091d087223 */ /* 0x002fc60000000008 */
[----:B------:R-:W0:Y:S01]  /*05e0*/  LDS R9, [R3+0x80] ;  /* 0x0000800003097984 */ /* 0x000e220000000800 */
[----:B--2---:R-:W-:-:S03]  /*05f0*/  FFMA R21, R21, R10, R8 ;  /* 0x0000000a15157223 */ /* 0x004fc60000000008 */
[----:B------:R-:W1:Y:S01]  /*0600*/  LDS R8, [R3+0xc0] ;  /* 0x0000c00003087984 */ /* 0x000e620000000800 */
[----:B---3--:R-:W-:-:S03]  /*0610*/  FFMA R11, R28, R11, R21 ;  /* 0x0000000b1c0b7223 */ /* 0x008fc60000000015 */
[----:B------:R-:W2:Y:S01]  /*0620*/  LDS R21, [R3+0xe0] ;  /* 0x0000e00003157984 */ /* 0x000ea20000000800 */
[----:B0-----:R-:W-:-:S04]  /*0630*/  FFMA R12, R12, R9, R11 ;  /* 0x000000090c0c7223 */ /* 0x001fc8000000000b */
[----:B------:R-:W-:-:S04]  /*0640*/  FFMA R13, R27, R13, R12 ;  /* 0x0000000d1b0d7223 */ /* 0x000fc8000000000c */
[----:B-1----:R-:W-:-:S04]  /*0650*/  FFMA R8, R8, R14, R13 ;  /* 0x0000000e08087223 */ /* 0x002fc8000000000d */
[----:B--2---:R-:W-:Y:S01]  /*0660*/  FFMA R15, R21, R15, R8 ;  /* 0x0000000f150f7223 */ /* 0x004fe20000000008 */
[----:B------:R-:W-:Y:S06]  /*0670*/  BAR.SYNC.DEFER_BLOCKING 0x0 ;  /* 0x0000000000007b1d */ /* 0x000fec0000010000 */
[----:B------:R-:W-:Y:S05]  /*0680*/  BRA.U UP0, `(.L_x_2) ;  /* 0xfffffff900f07547 */ /* 0x000fea000b83ffff */
[----:B------:R-:W-:-:S12]  /*0690*/  ULOP3.LUT UR4, UR6, 0x7ffffff0, URZ, 0xc0, !UPT ;  /* 0x7ffffff006047892 */ /* 0x000fd8000f8ec0ff */
.L_x_1:
[----:B------:R-:W-:-:S09]  /*06a0*/  ULOP3.LUT UP0, URZ, UR6, 0x8, URZ, 0xc0, !UPT ;  /* 0x0000000806ff7892 */ /* 0x000fd2000f80c0ff */
[----:B------:R-:W-:Y:S05]  /*06b0*/  BRA.U !UP0, `(.L_x_0) ;  /* 0x0000000108907547 */ /* 0x000fea000b800000 */
[----:B------:R-:W-:Y:S02]  /*06c0*/  IADD3 R7, PT, PT, R7, UR4, RZ ;  /* 0x0000000407077c10 */ /* 0x000fe4000fffe0ff */
[----:B------:R-:W-:Y:S02]  /*06d0*/  IADD3 R16, PT, PT, R16, UR4, RZ ;  /* 0x0000000410107c10 */ /* 0x000fe4000fffe0ff */
[----:B------:R-:W-:Y:S02]  /*06e0*/  ISETP.GE.AND P0, PT, R7, UR7, PT ;  /* 0x0000000707007c0c */ /* 0x000fe4000bf06270 */
[----:B------:R-:W-:Y:S02]  /*06f0*/  ISETP.GE.AND P1, PT, R16, UR7, PT ;  /* 0x0000000710007c0c */ /* 0x000fe4000bf26270 */
[----:B------:R-:W-:-:S09]  /*0700*/  MOV R23, RZ ;  /* 0x000000ff00177202 */ /* 0x000fd20000000f00 */
[----:B------:R-:W0:Y:S01]  /*0710*/  @!P0 LDC.64 R12, c[0x0][0x380] ;  /* 0x0000e000ff0c8b82 */ /* 0x000e220000000a00 */
[----:B------:R-:W-:Y:S02]  /*0720*/  @!P0 IMAD R7, R6, UR7, R7 ;  /* 0x0000000706078c24 */ /* 0x000fe4000f8e0207 */
[----:B------:R-:W-:-:S05]  /*0730*/  @!P1 IMAD R21, R5, UR7, R16 ;  /* 0x0000000705159c24 */ /* 0x000fca000f8e0210 */
[----:B------:R-:W1:Y:S01]  /*0740*/  @!P1 LDC.64 R8, c[0x0][0x388] ;  /* 0x0000e200ff089b82 */ /* 0x000e620000000a00 */
[----:B0-----:R-:W-:-:S04]  /*0750*/  @!P0 IMAD.WIDE R12, R7, 0x4, R12 ;  /* 0x00000004070c8825 */ /* 0x001fc800078e020c */
[----:B------:R-:W-:Y:S02]  /*0760*/  HFMA2 R7, -RZ, RZ, 0, 0 ;  /* 0x00000000ff077431 */ /* 0x000fe400000001ff */
[----:B-1----:R-:W-:-:S04]  /*0770*/  @!P1 IMAD.WIDE R20, R21, 0x4, R8 ;  /* 0x0000000415149825 */ /* 0x002fc800078e0208 */
[----:B------:R-:W2:Y:S04]  /*0780*/  @!P0 LDG.E R7, desc[UR8][R12.64] ;  /* 0x000000080c078981 */ /* 0x000ea8000c1e1900 */
[----:B------:R-:W3:Y:S04]  /*0790*/  @!P1 LDG.E R23, desc[UR8][R20.64] ;  /* 0x0000000814179981 */ /* 0x000ee8000c1e1900 */
        /* <DEDUP_REMOVED lines=8> */
[----:B------:R-:W-:Y:S04]  /*0820*/  LDS R24, [R3+0x80] ;  /* 0x0000800003187984 */ /* 0x000fe80000000800 */
[----:B------:R-:W4:Y:S04]  /*0830*/  LDS.128 R16, [R4+0x10] ;  /* 0x0000100004107984 */ /* 0x000f280000000c00 */
[----:B------:R-:W5:Y:S04]  /*0840*/  LDS R13, [R3+0xa0] ;  /* 0x0000a000030d7984 */ /* 0x000f680000000800 */
[----:B------:R-:W5:Y:S04]  /*0850*/  LDS R2, [R3+0xc0] ;  /* 0x0000c00003027984 */ /* 0x000f680000000800 */
[----:B------:R-:W5:Y:S01]  /*0860*/  LDS R7, [R3+0xe0] ;  /* 0x0000e00003077984 */ /* 0x000f620000000800 */
[----:B0-----:R-:W-:-:S04]  /*0870*/  FFMA R8, R8, R14, R15 ;  /* 0x0000000e08087223 */ /* 0x001fc8000000000f */
[----:B-1----:R-:W-:-:S04]  /*0880*/  FFMA R9, R25, R9, R8 ;  /* 0x0000000919097223 */ /* 0x002fc80000000008 */
[----:B--2---:R-:W-:-:S04]  /*0890*/  FFMA R10, R22, R10, R9 ;  /* 0x0000000a160a7223 */ /* 0x004fc80000000009 */
[----:B---3--:R-:W-:-:S04]  /*08a0*/  FFMA R11, R27, R11, R10 ;  /* 0x0000000b1b0b7223 */ /* 0x008fc8000000000a */
[----:B----4-:R-:W-:-:S04]  /*08b0*/  FFMA R16, R16, R24, R11 ;  /* 0x0000001810107223 */ /* 0x010fc8000000000b */
[----:B-----5:R-:W-:-:S04]  /*08c0*/  FFMA R13, R13, R17, R16 ;  /* 0x000000110d0d7223 */ /* 0x020fc80000000010 */
[----:B------:R-:W-:-:S04]  /*08d0*/  FFMA R2, R2, R18, R13 ;  /* 0x0000001202027223 */ /* 0x000fc8000000000d */
[----:B------:R-:W-:Y:S01]  /*08e0*/  FFMA R15, R7, R19, R2 ;  /* 0x00000013070f7223 */ /* 0x000fe20000000002 */
[----:B------:R-:W-:Y:S06]  /*08f0*/  BAR.SYNC.DEFER_BLOCKING 0x0 ;  /* 0x0000000000007b1d */ /* 0x000fec0000010000 */
.L_x_0:
[----:B------:R-:W0:Y:S01]  /*0900*/  LDCU UR4, c[0x0][0x3a8] ;  /* 0x00007500ff0477ac */ /* 0x000e220008000800 */
[----:B------:R-:W1:Y:S01]  /*0910*/  LDCU UR5, c[0x0][0x3a0] ;  /* 0x00007400ff0577ac */ /* 0x000e620008000800 */
[----:B0-----:R-:W-:-:S04]  /*0920*/  ISETP.GE.AND P0, PT, R5, UR4, PT ;  /* 0x0000000405007c0c */ /* 0x001fc8000bf06270 */
[----:B-1----:R-:W-:-:S13]  /*0930*/  ISETP.GE.OR P0, PT, R6, UR5, P0 ;  /* 0x0000000506007c0c */ /* 0x002fda0008706670 */
[----:B------:R-:W-:Y:S05]  /*0940*/  @P0 EXIT ;  /* 0x000000000000094d */ /* 0x000fea0003800000 */
[----:B------:R-:W0:Y:S08]  /*0950*/  LDC.64 R2, c[0x0][0x390] ;  /* 0x0000e400ff027b82 */ /* 0x000e300000000a00 */
[----:B------:R-:W1:Y:S01]  /*0960*/  LDC.64 R8, c[0x0][0x398] ;  /* 0x0000e600ff087b82 */ /* 0x000e620000000a00 */
[----:B0-----:R-:W-:-:S06]  /*0970*/  IMAD.WIDE.U32 R2, R5, 0x4, R2 ;  /* 0x0000000405027825 */ /* 0x001fcc00078e0002 */
[----:B------:R-:W2:Y:S01]  /*0980*/  LDG.E R2, desc[UR8][R2.64] ;  /* 0x0000000802027981 */ /* 0x000ea2000c1e1900 */
[----:B------:R-:W-:-:S04]  /*0990*/  IMAD R5, R6, UR4, R5 ;  /* 0x0000000406057c24 */ /* 0x000fc8000f8e0205 */
[----:B-1----:R-:W-:-:S04]  /*09a0*/  IMAD.WIDE R4, R5, 0x4, R8 ;  /* 0x0000000405047825 */ /* 0x002fc800078e0208 */
[----:B--2---:R-:W-:-:S05]  /*09b0*/  FADD R15, R2, R15 ;  /* 0x0000000f020f7221 */ /* 0x004fca0000000000 */
[----:B------:R-:W-:Y:S01]  /*09c0*/  STG.E desc[UR8][R4.64], R15 ;  /* 0x0000000f04007986 */ /* 0x000fe2000c101908 */
[----:B------:R-:W-:Y:S05]  /*09d0*/  EXIT ;  /* 0x000000000000794d */ /* 0x000fea0003800000 */
.L_x_3:
[----:B------:R-:W-:-:S00]  /*09e0*/  BRA `(.L_x_3) ;  /* 0xfffffffc00fc7947 */ /* 0x000fc0000383ffff */
[----:B------:R-:W-:-:S00]  /*09f0*/  NOP ;  /* 0x0000000000007918 */ /* 0x000fc00000000000 */
        /* <DEDUP_REMOVED lines=8> */
.L_x_4:


//--------------------- .nv.shared._ZN6matmul11matmul_biasEPfS0_S0_S0_iii --------------------------
	.section	.nv.shared._ZN6matmul11matmul_biasEPfS0_S0_S0_iii,"aw",@nobits
	.sectionflags	@""
	.align	4
.nv.shared._ZN6matmul11matmul_biasEPfS0_S0_S0_iii:
	.zero		1536


//--------------------- .nv.shared.reserved.0     --------------------------
	.section	.nv.shared.reserved.0,"aw",@nobits
	.weak		__nv_reservedSMEM_offset_0_alias
	.size		__nv_reservedSMEM_offset_0_alias, 0, 64
	.other		__nv_reservedSMEM_offset_0_alias,@"STO_CUDA_RESERVED_SHARED STV_DEFAULT"
__nv_reservedSMEM_offset_0_alias:
	.zero		0
	.zero		64


//--------------------- .nv.constant0._ZN6matmul11matmul_biasEPfS0_S0_S0_iii --------------------------
	.section	.nv.constant0._ZN6matmul11matmul_biasEPfS0_S0_S0_iii,"a",@progbits
	.sectionflags	@""
	.align	4
.nv.constant0._ZN6matmul11matmul_biasEPfS0_S0_S0_iii:
	.zero		940


//--------------------- SYMBOLS --------------------------

	.type		.nv.reservedSmem.offset0,@object
	.size		.nv.reservedSmem.offset0,0x4
	.type		.nv.reservedSmem.cap,@object
	.size		.nv.reservedSmem.cap,0x4
